//
// Generated by NVIDIA NVVM Compiler
//
// Compiler Build ID: CL-36424714
// Cuda compilation tools, release 13.0, V13.0.88
// Based on NVVM 20.0.0
//

.version 9.0
.target sm_100
.address_size 64

	// .globl	_Z12setup_kernelP17curandStateXORWOWm
.global .align 4 .b8 precalc_xorwow_matrix[102400];
.global .align 4 .b8 precalc_xorwow_offset_matrix[102400];
.global .align 4 .b8 mrg32k3aM1[2304];
.global .align 4 .b8 mrg32k3aM2[2304];
.global .align 4 .b8 mrg32k3aM1SubSeq[2016];
.global .align 4 .b8 mrg32k3aM2SubSeq[2016];
.global .align 4 .b8 mrg32k3aM1Seq[2304];
.global .align 4 .b8 mrg32k3aM2Seq[2304];
.const .align 8 .b8 __cr_lgamma_table[72];
.const .align 4 .b8 a[16];

.visible .entry _Z12setup_kernelP17curandStateXORWOWm(
	.param .u64 .ptr .align 1 _Z12setup_kernelP17curandStateXORWOWm_param_0,
	.param .u64 _Z12setup_kernelP17curandStateXORWOWm_param_1
)
{
	.reg .pred 	%p<24>;
	.reg .b32 	%r<410>;
	.reg .b64 	%rd<19>;

	ld.param.u64 	%rd8, [_Z12setup_kernelP17curandStateXORWOWm_param_0];
	ld.param.u64 	%rd9, [_Z12setup_kernelP17curandStateXORWOWm_param_1];
	cvta.to.global.u64 	%rd10, %rd8;
	mov.u32 	%r182, %tid.x;
	cvt.u64.u32 	%rd18, %r182;
	mul.wide.u32 	%rd11, %r182, 48;
	add.s64 	%rd2, %rd10, %rd11;
	cvt.u32.u64 	%r183, %rd9;
	xor.b32  	%r184, %r183, -1429050551;
	mul.lo.s32 	%r185, %r184, 1099087573;
	{ .reg .b32 tmp; mov.b64 {tmp, %r186}, %rd9; }
	xor.b32  	%r187, %r186, -136515619;
	mul.lo.s32 	%r188, %r187, -1703105765;
	add.s32 	%r189, %r185, %r188;
	add.s32 	%r190, %r189, 6615241;
	add.s32 	%r191, %r185, 123456789;
	st.global.v2.u32 	[%rd2], {%r190, %r191};
	xor.b32  	%r192, %r185, 362436069;
	add.s32 	%r193, %r188, 521288629;
	st.global.v2.u32 	[%rd2+8], {%r192, %r193};
	xor.b32  	%r194, %r188, 88675123;
	add.s32 	%r195, %r185, 5783321;
	st.global.v2.u32 	[%rd2+16], {%r194, %r195};
	setp.eq.s32 	%p1, %r182, 0;
	@%p1 bra 	$L__BB0_42;
	mov.b32 	%r316, 0;
$L__BB0_2:
	and.b64  	%rd4, %rd18, 3;
	setp.eq.s64 	%p2, %rd4, 0;
	@%p2 bra 	$L__BB0_41;
	mul.wide.u32 	%rd12, %r316, 3200;
	mov.u64 	%rd13, precalc_xorwow_matrix;
	add.s64 	%rd5, %rd13, %rd12;
	cvt.u32.u64 	%r2, %rd4;
	mov.b32 	%r317, 0;
$L__BB0_4:
	mov.b32 	%r330, 0;
	mov.u32 	%r331, %r330;
	mov.u32 	%r332, %r330;
	mov.u32 	%r333, %r330;
	mov.u32 	%r334, %r330;
	mov.u32 	%r323, %r330;
$L__BB0_5:
	mul.wide.u32 	%rd14, %r323, 4;
	add.s64 	%rd15, %rd2, %rd14;
	ld.global.u32 	%r10, [%rd15+4];
	shl.b32 	%r11, %r323, 5;
	mov.b32 	%r329, 0;
$L__BB0_6:
	.pragma "nounroll";
	shr.u32 	%r200, %r10, %r329;
	and.b32  	%r201, %r200, 1;
	setp.eq.b32 	%p3, %r201, 1;
	not.pred 	%p4, %p3;
	add.s32 	%r202, %r11, %r329;
	mul.lo.s32 	%r203, %r202, 5;
	mul.wide.u32 	%rd16, %r203, 4;
	add.s64 	%rd6, %rd5, %rd16;
	@%p4 bra 	$L__BB0_8;
	ld.global.u32 	%r204, [%rd6];
	xor.b32  	%r334, %r334, %r204;
	ld.global.u32 	%r205, [%rd6+4];
	xor.b32  	%r333, %r333, %r205;
	ld.global.u32 	%r206, [%rd6+8];
	xor.b32  	%r332, %r332, %r206;
	ld.global.u32 	%r207, [%rd6+12];
	xor.b32  	%r331, %r331, %r207;
	ld.global.u32 	%r208, [%rd6+16];
	xor.b32  	%r330, %r330, %r208;
$L__BB0_8:
	and.b32  	%r210, %r200, 2;
	setp.eq.s32 	%p5, %r210, 0;
	@%p5 bra 	$L__BB0_10;
	ld.global.u32 	%r211, [%rd6+20];
	xor.b32  	%r334, %r334, %r211;
	ld.global.u32 	%r212, [%rd6+24];
	xor.b32  	%r333, %r333, %r212;
	ld.global.u32 	%r213, [%rd6+28];
	xor.b32  	%r332, %r332, %r213;
	ld.global.u32 	%r214, [%rd6+32];
	xor.b32  	%r331, %r331, %r214;
	ld.global.u32 	%r215, [%rd6+36];
	xor.b32  	%r330, %r330, %r215;
$L__BB0_10:
	and.b32  	%r217, %r200, 4;
	setp.eq.s32 	%p6, %r217, 0;
	@%p6 bra 	$L__BB0_12;
	ld.global.u32 	%r218, [%rd6+40];
	xor.b32  	%r334, %r334, %r218;
	ld.global.u32 	%r219, [%rd6+44];
	xor.b32  	%r333, %r333, %r219;
	ld.global.u32 	%r220, [%rd6+48];
	xor.b32  	%r332, %r332, %r220;
	ld.global.u32 	%r221, [%rd6+52];
	xor.b32  	%r331, %r331, %r221;
	ld.global.u32 	%r222, [%rd6+56];
	xor.b32  	%r330, %r330, %r222;
$L__BB0_12:
	and.b32  	%r224, %r200, 8;
	setp.eq.s32 	%p7, %r224, 0;
	@%p7 bra 	$L__BB0_14;
	ld.global.u32 	%r225, [%rd6+60];
	xor.b32  	%r334, %r334, %r225;
	ld.global.u32 	%r226, [%rd6+64];
	xor.b32  	%r333, %r333, %r226;
	ld.global.u32 	%r227, [%rd6+68];
	xor.b32  	%r332, %r332, %r227;
	ld.global.u32 	%r228, [%rd6+72];
	xor.b32  	%r331, %r331, %r228;
	ld.global.u32 	%r229, [%rd6+76];
	xor.b32  	%r330, %r330, %r229;
$L__BB0_14:
	and.b32  	%r231, %r200, 16;
	setp.eq.s32 	%p8, %r231, 0;
	@%p8 bra 	$L__BB0_16;
	ld.global.u32 	%r232, [%rd6+80];
	xor.b32  	%r334, %r334, %r232;
	ld.global.u32 	%r233, [%rd6+84];
	xor.b32  	%r333, %r333, %r233;
	ld.global.u32 	%r234, [%rd6+88];
	xor.b32  	%r332, %r332, %r234;
	ld.global.u32 	%r235, [%rd6+92];
	xor.b32  	%r331, %r331, %r235;
	ld.global.u32 	%r236, [%rd6+96];
	xor.b32  	%r330, %r330, %r236;
$L__BB0_16:
	and.b32  	%r238, %r200, 32;
	setp.eq.s32 	%p9, %r238, 0;
	@%p9 bra 	$L__BB0_18;
	ld.global.u32 	%r239, [%rd6+100];
	xor.b32  	%r334, %r334, %r239;
	ld.global.u32 	%r240, [%rd6+104];
	xor.b32  	%r333, %r333, %r240;
	ld.global.u32 	%r241, [%rd6+108];
	xor.b32  	%r332, %r332, %r241;
	ld.global.u32 	%r242, [%rd6+112];
	xor.b32  	%r331, %r331, %r242;
	ld.global.u32 	%r243, [%rd6+116];
	xor.b32  	%r330, %r330, %r243;
$L__BB0_18:
	and.b32  	%r245, %r200, 64;
	setp.eq.s32 	%p10, %r245, 0;
	@%p10 bra 	$L__BB0_20;
	ld.global.u32 	%r246, [%rd6+120];
	xor.b32  	%r334, %r334, %r246;
	ld.global.u32 	%r247, [%rd6+124];
	xor.b32  	%r333, %r333, %r247;
	ld.global.u32 	%r248, [%rd6+128];
	xor.b32  	%r332, %r332, %r248;
	ld.global.u32 	%r249, [%rd6+132];
	xor.b32  	%r331, %r331, %r249;
	ld.global.u32 	%r250, [%rd6+136];
	xor.b32  	%r330, %r330, %r250;
$L__BB0_20:
	and.b32  	%r252, %r200, 128;
	setp.eq.s32 	%p11, %r252, 0;
	@%p11 bra 	$L__BB0_22;
	ld.global.u32 	%r253, [%rd6+140];
	xor.b32  	%r334, %r334, %r253;
	ld.global.u32 	%r254, [%rd6+144];
	xor.b32  	%r333, %r333, %r254;
	ld.global.u32 	%r255, [%rd6+148];
	xor.b32  	%r332, %r332, %r255;
	ld.global.u32 	%r256, [%rd6+152];
	xor.b32  	%r331, %r331, %r256;
	ld.global.u32 	%r257, [%rd6+156];
	xor.b32  	%r330, %r330, %r257;
$L__BB0_22:
	and.b32  	%r259, %r200, 256;
	setp.eq.s32 	%p12, %r259, 0;
	@%p12 bra 	$L__BB0_24;
	ld.global.u32 	%r260, [%rd6+160];
	xor.b32  	%r334, %r334, %r260;
	ld.global.u32 	%r261, [%rd6+164];
	xor.b32  	%r333, %r333, %r261;
	ld.global.u32 	%r262, [%rd6+168];
	xor.b32  	%r332, %r332, %r262;
	ld.global.u32 	%r263, [%rd6+172];
	xor.b32  	%r331, %r331, %r263;
	ld.global.u32 	%r264, [%rd6+176];
	xor.b32  	%r330, %r330, %r264;
$L__BB0_24:
	and.b32  	%r266, %r200, 512;
	setp.eq.s32 	%p13, %r266, 0;
	@%p13 bra 	$L__BB0_26;
	ld.global.u32 	%r267, [%rd6+180];
	xor.b32  	%r334, %r334, %r267;
	ld.global.u32 	%r268, [%rd6+184];
	xor.b32  	%r333, %r333, %r268;
	ld.global.u32 	%r269, [%rd6+188];
	xor.b32  	%r332, %r332, %r269;
	ld.global.u32 	%r270, [%rd6+192];
	xor.b32  	%r331, %r331, %r270;
	ld.global.u32 	%r271, [%rd6+196];
	xor.b32  	%r330, %r330, %r271;
$L__BB0_26:
	and.b32  	%r273, %r200, 1024;
	setp.eq.s32 	%p14, %r273, 0;
	@%p14 bra 	$L__BB0_28;
	ld.global.u32 	%r274, [%rd6+200];
	xor.b32  	%r334, %r334, %r274;
	ld.global.u32 	%r275, [%rd6+204];
	xor.b32  	%r333, %r333, %r275;
	ld.global.u32 	%r276, [%rd6+208];
	xor.b32  	%r332, %r332, %r276;
	ld.global.u32 	%r277, [%rd6+212];
	xor.b32  	%r331, %r331, %r277;
	ld.global.u32 	%r278, [%rd6+216];
	xor.b32  	%r330, %r330, %r278;
$L__BB0_28:
	and.b32  	%r280, %r200, 2048;
	setp.eq.s32 	%p15, %r280, 0;
	@%p15 bra 	$L__BB0_30;
	ld.global.u32 	%r281, [%rd6+220];
	xor.b32  	%r334, %r334, %r281;
	ld.global.u32 	%r282, [%rd6+224];
	xor.b32  	%r333, %r333, %r282;
	ld.global.u32 	%r283, [%rd6+228];
	xor.b32  	%r332, %r332, %r283;
	ld.global.u32 	%r284, [%rd6+232];
	xor.b32  	%r331, %r331, %r284;
	ld.global.u32 	%r285, [%rd6+236];
	xor.b32  	%r330, %r330, %r285;
$L__BB0_30:
	and.b32  	%r287, %r200, 4096;
	setp.eq.s32 	%p16, %r287, 0;
	@%p16 bra 	$L__BB0_32;
	ld.global.u32 	%r288, [%rd6+240];
	xor.b32  	%r334, %r334, %r288;
	ld.global.u32 	%r289, [%rd6+244];
	xor.b32  	%r333, %r333, %r289;
	ld.global.u32 	%r290, [%rd6+248];
	xor.b32  	%r332, %r332, %r290;
	ld.global.u32 	%r291, [%rd6+252];
	xor.b32  	%r331, %r331, %r291;
	ld.global.u32 	%r292, [%rd6+256];
	xor.b32  	%r330, %r330, %r292;
$L__BB0_32:
	and.b32  	%r294, %r200, 8192;
	setp.eq.s32 	%p17, %r294, 0;
	@%p17 bra 	$L__BB0_34;
	ld.global.u32 	%r295, [%rd6+260];
	xor.b32  	%r334, %r334, %r295;
	ld.global.u32 	%r296, [%rd6+264];
	xor.b32  	%r333, %r333, %r296;
	ld.global.u32 	%r297, [%rd6+268];
	xor.b32  	%r332, %r332, %r297;
	ld.global.u32 	%r298, [%rd6+272];
	xor.b32  	%r331, %r331, %r298;
	ld.global.u32 	%r299, [%rd6+276];
	xor.b32  	%r330, %r330, %r299;
$L__BB0_34:
	and.b32  	%r301, %r200, 16384;
	setp.eq.s32 	%p18, %r301, 0;
	@%p18 bra 	$L__BB0_36;
	ld.global.u32 	%r302, [%rd6+280];
	xor.b32  	%r334, %r334, %r302;
	ld.global.u32 	%r303, [%rd6+284];
	xor.b32  	%r333, %r333, %r303;
	ld.global.u32 	%r304, [%rd6+288];
	xor.b32  	%r332, %r332, %r304;
	ld.global.u32 	%r305, [%rd6+292];
	xor.b32  	%r331, %r331, %r305;
	ld.global.u32 	%r306, [%rd6+296];
	xor.b32  	%r330, %r330, %r306;
$L__BB0_36:
	and.b32  	%r308, %r200, 32768;
	setp.eq.s32 	%p19, %r308, 0;
	@%p19 bra 	$L__BB0_38;
	ld.global.u32 	%r309, [%rd6+300];
	xor.b32  	%r334, %r334, %r309;
	ld.global.u32 	%r310, [%rd6+304];
	xor.b32  	%r333, %r333, %r310;
	ld.global.u32 	%r311, [%rd6+308];
	xor.b32  	%r332, %r332, %r311;
	ld.global.u32 	%r312, [%rd6+312];
	xor.b32  	%r331, %r331, %r312;
	ld.global.u32 	%r313, [%rd6+316];
	xor.b32  	%r330, %r330, %r313;
$L__BB0_38:
	add.s32 	%r329, %r329, 16;
	setp.ne.s32 	%p20, %r329, 32;
	@%p20 bra 	$L__BB0_6;
	mad.lo.s32 	%r314, %r323, -31, %r11;
	add.s32 	%r323, %r314, 1;
	setp.ne.s32 	%p21, %r323, 5;
	@%p21 bra 	$L__BB0_5;
	st.global.u32 	[%rd2+4], %r334;
	st.global.u32 	[%rd2+8], %r333;
	st.global.u32 	[%rd2+12], %r332;
	st.global.u32 	[%rd2+16], %r331;
	st.global.u32 	[%rd2+20], %r330;
	add.s32 	%r317, %r317, 1;
	setp.lt.u32 	%p22, %r317, %r2;
	@%p22 bra 	$L__BB0_4;
$L__BB0_41:
	shr.u64 	%rd7, %rd18, 2;
	add.s32 	%r316, %r316, 1;
	setp.gt.u64 	%p23, %rd18, 3;
	mov.u64 	%rd18, %rd7;
	@%p23 bra 	$L__BB0_2;
$L__BB0_42:
	mov.b32 	%r315, 0;
	st.global.v2.u32 	[%rd2+24], {%r315, %r315};
	st.global.u32 	[%rd2+32], %r315;
	mov.b64 	%rd17, 0;
	st.global.u64 	[%rd2+40], %rd17;
	ret;

}
	// .globl	_Z8generateP17curandStateXORWOW
.visible .entry _Z8generateP17curandStateXORWOW(
	.param .u64 .ptr .align 1 _Z8generateP17curandStateXORWOW_param_0
)
{
	.reg .b32 	%r<79>;
	.reg .b64 	%rd<5>;

	ld.param.u64 	%rd1, [_Z8generateP17curandStateXORWOW_param_0];
	cvta.to.global.u64 	%rd2, %rd1;
	mov.u32 	%r1, %tid.x;
	mul.wide.u32 	%rd3, %r1, 48;
	add.s64 	%rd4, %rd2, %rd3;
	ld.global.v2.u32 	{%r2, %r3}, [%rd4];
	ld.global.v2.u32 	{%r4, %r5}, [%rd4+8];
	ld.global.v2.u32 	{%r6, %r7}, [%rd4+16];
	add.s32 	%r8, %r2, 3624370;
	shr.u32 	%r9, %r3, 2;
	xor.b32  	%r10, %r9, %r3;
	shl.b32 	%r11, %r7, 4;
	shl.b32 	%r12, %r10, 1;
	xor.b32  	%r13, %r11, %r12;
	xor.b32  	%r14, %r13, %r7;
	xor.b32  	%r15, %r14, %r10;
	shr.u32 	%r16, %r4, 2;
	xor.b32  	%r17, %r16, %r4;
	shl.b32 	%r18, %r15, 4;
	shl.b32 	%r19, %r17, 1;
	xor.b32  	%r20, %r18, %r19;
	xor.b32  	%r21, %r20, %r15;
	xor.b32  	%r22, %r21, %r17;
	shr.u32 	%r23, %r5, 2;
	xor.b32  	%r24, %r23, %r5;
	shl.b32 	%r25, %r22, 4;
	shl.b32 	%r26, %r24, 1;
	xor.b32  	%r27, %r25, %r26;
	xor.b32  	%r28, %r27, %r22;
	xor.b32  	%r29, %r28, %r24;
	shr.u32 	%r30, %r6, 2;
	xor.b32  	%r31, %r30, %r6;
	shl.b32 	%r32, %r29, 4;
	shl.b32 	%r33, %r31, 1;
	xor.b32  	%r34, %r32, %r33;
	xor.b32  	%r35, %r34, %r29;
	xor.b32  	%r36, %r35, %r31;
	shr.u32 	%r37, %r7, 2;
	xor.b32  	%r38, %r37, %r7;
	shl.b32 	%r39, %r36, 4;
	shl.b32 	%r40, %r38, 1;
	xor.b32  	%r41, %r39, %r40;
	xor.b32  	%r42, %r41, %r36;
	xor.b32  	%r43, %r42, %r38;
	shr.u32 	%r44, %r15, 2;
	xor.b32  	%r45, %r44, %r15;
	shl.b32 	%r46, %r43, 4;
	shl.b32 	%r47, %r45, 1;
	xor.b32  	%r48, %r46, %r47;
	xor.b32  	%r49, %r48, %r43;
	xor.b32  	%r50, %r49, %r45;
	shr.u32 	%r51, %r22, 2;
	xor.b32  	%r52, %r51, %r22;
	shl.b32 	%r53, %r50, 4;
	shl.b32 	%r54, %r52, 1;
	xor.b32  	%r55, %r53, %r54;
	xor.b32  	%r56, %r55, %r50;
	xor.b32  	%r57, %r56, %r52;
	shr.u32 	%r58, %r29, 2;
	xor.b32  	%r59, %r58, %r29;
	shl.b32 	%r60, %r57, 4;
	shl.b32 	%r61, %r59, 1;
	xor.b32  	%r62, %r60, %r61;
	xor.b32  	%r63, %r62, %r57;
	xor.b32  	%r64, %r63, %r59;
	shr.u32 	%r65, %r36, 2;
	xor.b32  	%r66, %r65, %r36;
	shl.b32 	%r67, %r64, 4;
	shl.b32 	%r68, %r66, 1;
	xor.b32  	%r69, %r67, %r68;
	xor.b32  	%r70, %r69, %r64;
	xor.b32  	%r71, %r70, %r66;
	shr.u32 	%r72, %r43, 2;
	xor.b32  	%r73, %r72, %r43;
	shl.b32 	%r74, %r71, 4;
	shl.b32 	%r75, %r73, 1;
	xor.b32  	%r76, %r74, %r75;
	xor.b32  	%r77, %r76, %r71;
	xor.b32  	%r78, %r77, %r73;
	st.global.v2.u32 	[%rd4], {%r8, %r50};
	st.global.v2.u32 	[%rd4+8], {%r57, %r64};
	st.global.v2.u32 	[%rd4+16], {%r71, %r78};
	ret;

}


// ===== COMPILED SASS (sm_100) =====

	.target	sm_100

	.elftype	@"ET_EXEC"


//--------------------- .note.nv.tkinfo           --------------------------
	.section	.note.nv.tkinfo,"",@"SHT_NOTE"
	.sectionflags	@"SHF_NOTE_NV_TKINFO"
	.tkinfo
        /*0018*/ 	.word	0x00000002
        /*0030*/ 	.string	""
        /*0030*/ 	.string	"ptxas"
        /*0030*/ 	.string	"Cuda compilation tools, release 13.0, V13.0.88"
        /*0030*/ 	.string	"Build cuda_13.0.r13.0/compiler.36424714_0"
        /*0030*/ 	.string	"-arch sm_100 -m 64 "



//--------------------- .note.nv.cuinfo           --------------------------
	.section	.note.nv.cuinfo,"",@"SHT_NOTE"
	.sectionflags	@"SHF_NOTE_NV_CUINFO"
        /*0018*/ 	.short	0x0002
        /*001a*/ 	.short	0x0064
        /*001c*/ 	.short	0x0082
	.zero		2


//--------------------- .nv.info                  --------------------------
	.section	.nv.info,"",@"SHT_CUDA_INFO"
	.align	4


	//----- nvinfo : EIATTR_REGCOUNT
	.align		4
        /*0000*/ 	.byte	0x04, 0x2f
        /*0002*/ 	.short	(.L_11 - .L_10)
	.align		4
.L_10:
        /*0004*/ 	.word	index@(_Z12setup_kernelP17curandStateXORWOWm)
        /*0008*/ 	.word	0x0000001f


	//----- nvinfo : EIATTR_FRAME_SIZE
	.align		4
.L_11:
        /*000c*/ 	.byte	0x04, 0x11
        /*000e*/ 	.short	(.L_13 - .L_12)
	.align		4
.L_12:
        /*0010*/ 	.word	index@(_Z12setup_kernelP17curandStateXORWOWm)
        /*0014*/ 	.word	0x00000000


	//----- nvinfo : EIATTR_REGCOUNT
	.align		4
.L_13:
        /*0018*/ 	.byte	0x04, 0x2f
        /*001a*/ 	.short	(.L_15 - .L_14)
	.align		4
.L_14:
        /*001c*/ 	.word	index@(_Z8generateP17curandStateXORWOW)
        /*0020*/ 	.word	0x0000000e


	//----- nvinfo : EIATTR_FRAME_SIZE
	.align		4
.L_15:
        /*0024*/ 	.byte	0x04, 0x11
        /*0026*/ 	.short	(.L_17 - .L_16)
	.align		4
.L_16:
        /*0028*/ 	.word	index@(_Z8generateP17curandStateXORWOW)
        /*002c*/ 	.word	0x00000000


	//----- nvinfo : EIATTR_MIN_STACK_SIZE
	.align		4
.L_17:
        /*0030*/ 	.byte	0x04, 0x12
        /*0032*/ 	.short	(.L_19 - .L_18)
	.align		4
.L_18:
        /*0034*/ 	.word	index@(_Z8generateP17curandStateXORWOW)
        /*0038*/ 	.word	0x00000000


	//----- nvinfo : EIATTR_MIN_STACK_SIZE
	.align		4
.L_19:
        /*003c*/ 	.byte	0x04, 0x12
        /*003e*/ 	.short	(.L_21 - .L_20)
	.align		4
.L_20:
        /*0040*/ 	.word	index@(_Z12setup_kernelP17curandStateXORWOWm)
        /*0044*/ 	.word	0x00000000
.L_21:


//--------------------- .nv.compat                --------------------------
	.section	.nv.compat,"",@"SHT_CUDA_COMPAT_INFO"
	.align	4
        /*0000*/ 	.byte	0x02, 0x09, 0x00, 0x00, 0x02, 0x02, 0x01, 0x00, 0x02, 0x05, 0x05, 0x00, 0x03, 0x07, 0x01, 0x01
        /*0010*/ 	.byte	0x02, 0x03, 0x00, 0x00, 0x02, 0x06, 0x01, 0x00, 0x04, 0x0b, 0x08, 0x00, 0x09, 0x00, 0x00, 0x00
        /*0020*/ 	.byte	0x00, 0x00, 0x00, 0x00


//--------------------- .nv.info._Z8generateP17curandStateXORWOW --------------------------
	.section	.nv.info._Z8generateP17curandStateXORWOW,"",@"SHT_CUDA_INFO"
	.sectionflags	@""
	.align	4


	//----- nvinfo : EIATTR_CUDA_API_VERSION
	.align		4
        /*0000*/ 	.byte	0x04, 0x37
        /*0002*/ 	.short	(.L_23 - .L_22)
.L_22:
        /*0004*/ 	.word	0x00000082


	//----- nvinfo : EIATTR_KPARAM_INFO
	.align		4
.L_23:
        /*0008*/ 	.byte	0x04, 0x17
        /*000a*/ 	.short	(.L_25 - .L_24)
.L_24:
        /*000c*/ 	.word	0x00000000
        /*0010*/ 	.short	0x0000
        /*0012*/ 	.short	0x0000
        /*0014*/ 	.byte	0x00, 0xf5, 0x21, 0x00


	//----- nvinfo : EIATTR_SPARSE_MMA_MASK
	.align		4
.L_25:
        /*0018*/ 	.byte	0x03, 0x50
        /*001a*/ 	.short	0x0000


	//----- nvinfo : EIATTR_MAXREG_COUNT
	.align		4
        /*001c*/ 	.byte	0x03, 0x1b
        /*001e*/ 	.short	0x00ff


	//----- nvinfo : EIATTR_MERCURY_ISA_VERSION
	.align		4
        /*0020*/ 	.byte	0x03, 0x5f
        /*0022*/ 	.short	0x0101


	//----- nvinfo : EIATTR_VRC_CTA_INIT_COUNT
	.align		4
        /*0024*/ 	.byte	0x02, 0x4a
	.zero		1
	.zero		1


	//----- nvinfo : EIATTR_EXIT_INSTR_OFFSETS
	.align		4
        /*0028*/ 	.byte	0x04, 0x1c
        /*002a*/ 	.short	(.L_27 - .L_26)


	//   ....[0]....
.L_26:
        /*002c*/ 	.word	0x00000480


	//----- nvinfo : EIATTR_CBANK_PARAM_SIZE
	.align		4
.L_27:
        /*0030*/ 	.byte	0x03, 0x19
        /*0032*/ 	.short	0x0008


	//----- nvinfo : EIATTR_PARAM_CBANK
	.align		4
        /*0034*/ 	.byte	0x04, 0x0a
        /*0036*/ 	.short	(.L_29 - .L_28)
	.align		4
.L_28:
        /*0038*/ 	.word	index@(.nv.constant0._Z8generateP17curandStateXORWOW)
        /*003c*/ 	.short	0x0380
        /*003e*/ 	.short	0x0008


	//----- nvinfo : EIATTR_SW_WAR
	.align		4
.L_29:
        /*0040*/ 	.byte	0x04, 0x36
        /*0042*/ 	.short	(.L_31 - .L_30)
.L_30:
        /*0044*/ 	.word	0x00000008
.L_31:


//--------------------- .nv.info._Z12setup_kernelP17curandStateXORWOWm --------------------------
	.section	.nv.info._Z12setup_kernelP17curandStateXORWOWm,"",@"SHT_CUDA_INFO"
	.sectionflags	@""
	.align	4


	//----- nvinfo : EIATTR_CUDA_API_VERSION
	.align		4
        /*0000*/ 	.byte	0x04, 0x37
        /*0002*/ 	.short	(.L_33 - .L_32)
.L_32:
        /*0004*/ 	.word	0x00000082


	//----- nvinfo : EIATTR_KPARAM_INFO
	.align		4
.L_33:
        /*0008*/ 	.byte	0x04, 0x17
        /*000a*/ 	.short	(.L_35 - .L_34)
.L_34:
        /*000c*/ 	.word	0x00000000
        /*0010*/ 	.short	0x0001
        /*0012*/ 	.short	0x0008
        /*0014*/ 	.byte	0x00, 0xf0, 0x21, 0x00


	//----- nvinfo : EIATTR_KPARAM_INFO
	.align		4
.L_35:
        /*0018*/ 	.byte	0x04, 0x17
        /*001a*/ 	.short	(.L_37 - .L_36)
.L_36:
        /*001c*/ 	.word	0x00000000
        /*0020*/ 	.short	0x0000
        /*0022*/ 	.short	0x0000
        /*0024*/ 	.byte	0x00, 0xf5, 0x21, 0x00


	//----- nvinfo : EIATTR_SPARSE_MMA_MASK
	.align		4
.L_37:
        /*0028*/ 	.byte	0x03, 0x50
        /*002a*/ 	.short	0x0000


	//----- nvinfo : EIATTR_MAXREG_COUNT
	.align		4
        /*002c*/ 	.byte	0x03, 0x1b
        /*002e*/ 	.short	0x00ff


	//----- nvinfo : EIATTR_MERCURY_ISA_VERSION
	.align		4
        /*0030*/ 	.byte	0x03, 0x5f
        /*0032*/ 	.short	0x0101


	//----- nvinfo : EIATTR_VRC_CTA_INIT_COUNT
	.align		4
        /*0034*/ 	.byte	0x02, 0x4a
	.zero		1
	.zero		1


	//----- nvinfo : EIATTR_EXIT_INSTR_OFFSETS
	.align		4
        /*0038*/ 	.byte	0x04, 0x1c
        /*003a*/ 	.short	(.L_39 - .L_38)


	//   ....[0]....
.L_38:
        /*003c*/ 	.word	0x00000f20


	//----- nvinfo : EIATTR_CRS_STACK_SIZE
	.align		4
.L_39:
        /*0040*/ 	.byte	0x04, 0x1e
        /*0042*/ 	.short	(.L_41 - .L_40)
.L_40:
        /*0044*/ 	.word	0x00000000


	//----- nvinfo : EIATTR_CBANK_PARAM_SIZE
	.align		4
.L_41:
        /*0048*/ 	.byte	0x03, 0x19
        /*004a*/ 	.short	0x0010


	//----- nvinfo : EIATTR_PARAM_CBANK
	.align		4
        /*004c*/ 	.byte	0x04, 0x0a
        /*004e*/ 	.short	(.L_43 - .L_42)
	.align		4
.L_42:
        /*0050*/ 	.word	index@(.nv.constant0._Z12setup_kernelP17curandStateXORWOWm)
        /*0054*/ 	.short	0x0380
        /*0056*/ 	.short	0x0010


	//----- nvinfo : EIATTR_SW_WAR
	.align		4
.L_43:
        /*0058*/ 	.byte	0x04, 0x36
        /*005a*/ 	.short	(.L_45 - .L_44)
.L_44:
        /*005c*/ 	.word	0x00000008
.L_45:


//--------------------- .nv.callgraph             --------------------------
	.section	.nv.callgraph,"",@"SHT_CUDA_CALLGRAPH"
	.align	4
	.sectionentsize	8
	.align		4
        /*0000*/ 	.word	0x00000000
	.align		4
        /*0004*/ 	.word	0xffffffff
	.align		4
        /*0008*/ 	.word	0x00000000
	.align		4
        /*000c*/ 	.word	0xfffffffe
	.align		4
        /*0010*/ 	.word	0x00000000
	.align		4
        /*0014*/ 	.word	0xfffffffd
	.align		4
        /*0018*/ 	.word	0x00000000
	.align		4
        /*001c*/ 	.word	0xfffffffc


//--------------------- .nv.constant4             --------------------------
	.section	.nv.constant4,"a",@progbits
	.align	8
	.align		8
.nv.constant4:
        /*0000*/ 	.dword	precalc_xorwow_matrix
	.align		8
        /*0008*/ 	.dword	precalc_xorwow_offset_matrix
	.align		8
        /*0010*/ 	.dword	mrg32k3aM1
	.align		8
        /*0018*/ 	.dword	mrg32k3aM2
	.align		8
        /*0020*/ 	.dword	mrg32k3aM1SubSeq
	.align		8
        /*0028*/ 	.dword	mrg32k3aM2SubSeq
	.align		8
        /*0030*/ 	.dword	mrg32k3aM1Seq
	.align		8
        /*0038*/ 	.dword	mrg32k3aM2Seq


//--------------------- .nv.constant3             --------------------------
	.section	.nv.constant3,"a",@progbits
	.align	8
.nv.constant3:
	.type		__cr_lgamma_table,@object
	.size		__cr_lgamma_table,(a - __cr_lgamma_table)
__cr_lgamma_table:
        /*0000*/ 	.byte	0x00, 0x00, 0x00, 0x00, 0x00, 0x00, 0x00, 0x00, 0x00, 0x00, 0x00, 0x00, 0x00, 0x00, 0x00, 0x00
        /*0010*/ 	.byte	0xef, 0x39, 0xfa, 0xfe, 0x42, 0x2e, 0xe6, 0x3f, 0x02, 0x20, 0x2a, 0xfa, 0x0b, 0xab, 0xfc, 0x3f
        /*0020*/ 	.byte	0xf9, 0x2c, 0x92, 0x7c, 0xa7, 0x6c, 0x09, 0x40, 0xc9, 0x79, 0x44, 0x3c, 0x64, 0x26, 0x13, 0x40
        /*0030*/ 	.byte	0xca, 0x01, 0xcf, 0x3a, 0x27, 0x51, 0x1a, 0x40, 0x30, 0xcc, 0x2d, 0xf3, 0xe1, 0x0c, 0x21, 0x40
        /*0040*/ 	.byte	0x0d, 0xb7, 0xfc, 0x82, 0x8e, 0x35, 0x25, 0x40
	.type		a,@object
	.size		a,(.L_9 - a)
a:
	.zero		16
.L_9:


//--------------------- .text._Z8generateP17curandStateXORWOW --------------------------
	.section	.text._Z8generateP17curandStateXORWOW,"ax",@progbits
	.align	128
        .global         _Z8generateP17curandStateXORWOW
        .type           _Z8generateP17curandStateXORWOW,@function
        .size           _Z8generateP17curandStateXORWOW,(.L_x_10 - _Z8generateP17curandStateXORWOW)
        .other          _Z8generateP17curandStateXORWOW,@"STO_CUDA_ENTRY STV_DEFAULT"
_Z8generateP17curandStateXORWOW:
.text._Z8generateP17curandStateXORWOW:
[----:B------:R-:W-:Y:S01]  /*0000*/  LDC R1, c[0x0][0x37c] ;  /* 0x0000df00ff017b82 */ /* 0x000fe20000000800 */
[----:B------:R-:W0:Y:S07]  /*0010*/  S2R R5, SR_TID.X ;  /* 0x0000000000057919 */ /* 0x000e2e0000002100 */
[----:B------:R-:W0:Y:S01]  /*0020*/  LDC.64 R2, c[0x0][0x380] ;  /* 0x0000e000ff027b82 */ /* 0x000e220000000a00 */
[----:B------:R-:W1:Y:S01]  /*0030*/  LDCU.64 UR4, c[0x0][0x358] ;  /* 0x00006b00ff0477ac */ /* 0x000e620008000a00 */
[----:B0-----:R-:W-:-:S05]  /*0040*/  IMAD.WIDE.U32 R2, R5, 0x30, R2 ;  /* 0x0000003005027825 */ /* 0x001fca00078e0002 */
[----:B-1----:R-:W2:Y:S04]  /*0050*/  LDG.E.64 R4, desc[UR4][R2.64] ;  /* 0x0000000402047981 */ /* 0x002ea8000c1e1b00 */
[----:B------:R-:W3:Y:S04]  /*0060*/  LDG.E.64 R6, desc[UR4][R2.64+0x10] ;  /* 0x0000100402067981 */ /* 0x000ee8000c1e1b00 */
[----:B------:R-:W4:Y:S01]  /*0070*/  LDG.E.64 R8, desc[UR4][R2.64+0x8] ;  /* 0x0000080402087981 */ /* 0x000f22000c1e1b00 */
[----:B--2---:R-:W-:Y:S01]  /*0080*/  SHF.R.U32.HI R0, RZ, 0x2, R5 ;  /* 0x00000002ff007819 */ /* 0x004fe20000011605 */
[----:B------:R-:W-:-:S03]  /*0090*/  VIADD R4, R4, 0x374db2 ;  /* 0x00374db204047836 */ /* 0x000fc60000000000 */
[----:B------:R-:W-:Y:S01]  /*00a0*/  LOP3.LUT R0, R0, R5, RZ, 0x3c, !PT ;  /* 0x0000000500007212 */ /* 0x000fe200078e3cff */
[----:B---3--:R-:W-:Y:S01]  /*00b0*/  IMAD.SHL.U32 R10, R7, 0x10, RZ ;  /* 0x00000010070a7824 */ /* 0x008fe200078e00ff */
[----:B----4-:R-:W-:-:S03]  /*00c0*/  SHF.R.U32.HI R11, RZ, 0x2, R8 ;  /* 0x00000002ff0b7819 */ /* 0x010fc60000011608 */
[----:B------:R-:W-:Y:S01]  /*00d0*/  IMAD.SHL.U32 R5, R0, 0x2, RZ ;  /* 0x0000000200057824 */ /* 0x000fe200078e00ff */
[----:B------:R-:W-:-:S04]  /*00e0*/  LOP3.LUT R11, R11, R8, RZ, 0x3c, !PT ;  /* 0x000000080b0b7212 */ /* 0x000fc800078e3cff */
[----:B------:R-:W-:Y:S02]  /*00f0*/  LOP3.LUT R5, R7, R10, R5, 0x96, !PT ;  /* 0x0000000a07057212 */ /* 0x000fe400078e9605 */
[----:B------:R-:W-:Y:S01]  /*0100*/  SHF.R.U32.HI R10, RZ, 0x2, R9 ;  /* 0x00000002ff0a7819 */ /* 0x000fe20000011609 */
[----:B------:R-:W-:Y:S01]  /*0110*/  IMAD.SHL.U32 R8, R11, 0x2, RZ ;  /* 0x000000020b087824 */ /* 0x000fe200078e00ff */
[----:B------:R-:W-:Y:S02]  /*0120*/  LOP3.LUT R0, R5, R0, RZ, 0x3c, !PT ;  /* 0x0000000005007212 */ /* 0x000fe400078e3cff */
[----:B------:R-:W-:-:S03]  /*0130*/  LOP3.LUT R10, R10, R9, RZ, 0x3c, !PT ;  /* 0x000000090a0a7212 */ /* 0x000fc600078e3cff */
[----:B------:R-:W-:Y:S02]  /*0140*/  IMAD.SHL.U32 R5, R0, 0x10, RZ ;  /* 0x0000001000057824 */ /* 0x000fe400078e00ff */
[----:B------:R-:W-:-:S03]  /*0150*/  IMAD.SHL.U32 R9, R10, 0x2, RZ ;  /* 0x000000020a097824 */ /* 0x000fc600078e00ff */
[----:B------:R-:W-:-:S04]  /*0160*/  LOP3.LUT R8, R0, R5, R8, 0x96, !PT ;  /* 0x0000000500087212 */ /* 0x000fc800078e9608 */
[----:B------:R-:W-:Y:S02]  /*0170*/  LOP3.LUT R5, R8, R11, RZ, 0x3c, !PT ;  /* 0x0000000b08057212 */ /* 0x000fe400078e3cff */
[----:B------:R-:W-:-:S03]  /*0180*/  SHF.R.U32.HI R11, RZ, 0x2, R6 ;  /* 0x00000002ff0b7819 */ /* 0x000fc60000011606 */
[----:B------:R-:W-:Y:S01]  /*0190*/  IMAD.SHL.U32 R8, R5, 0x10, RZ ;  /* 0x0000001005087824 */ /* 0x000fe200078e00ff */
[----:B------:R-:W-:-:S04]  /*01a0*/  LOP3.LUT R11, R11, R6, RZ, 0x3c, !PT ;  /* 0x000000060b0b7212 */ /* 0x000fc800078e3cff */
[----:B------:R-:W-:Y:S01]  /*01b0*/  LOP3.LUT R9, R5, R8, R9, 0x96, !PT ;  /* 0x0000000805097212 */ /* 0x000fe200078e9609 */
[----:B------:R-:W-:-:S03]  /*01c0*/  IMAD.SHL.U32 R8, R11, 0x2, RZ ;  /* 0x000000020b087824 */ /* 0x000fc600078e00ff */
        /* <DEDUP_REMOVED lines=21> */
[----:B------:R-:W-:Y:S01]  /*0320*/  LOP3.LUT R11, R11, R6, RZ, 0x3c, !PT ;  /* 0x000000060b0b7212 */ /* 0x000fe200078e3cff */
[----:B------:R-:W-:Y:S03]  /*0330*/  STG.E.64 desc[UR4][R2.64], R4 ;  /* 0x0000000402007986 */ /* 0x000fe6000c101b04 */
        /* <DEDUP_REMOVED lines=15> */
[----:B------:R-:W-:-:S05]  /*0430*/  LOP3.LUT R10, R9, R10, RZ, 0x3c, !PT ;  /* 0x0000000a090a7212 */ /* 0x000fca00078e3cff */
[----:B------:R-:W-:-:S05]  /*0440*/  IMAD.SHL.U32 R9, R10, 0x10, RZ ;  /* 0x000000100a097824 */ /* 0x000fca00078e00ff */
[----:B------:R-:W-:-:S04]  /*0450*/  LOP3.LUT R0, R10, R9, R0, 0x96, !PT ;  /* 0x000000090a007212 */ /* 0x000fc800078e9600 */
[----:B------:R-:W-:-:S05]  /*0460*/  LOP3.LUT R11, R0, R11, RZ, 0x3c, !PT ;  /* 0x0000000b000b7212 */ /* 0x000fca00078e3cff */
[----:B------:R-:W-:Y:S01]  /*0470*/  STG.E.64 desc[UR4][R2.64+0x10], R10 ;  /* 0x0000100a02007986 */ /* 0x000fe2000c101b04 */
[----:B------:R-:W-:Y:S05]  /*0480*/  EXIT ;  /* 0x000000000000794d */ /* 0x000fea0003800000 */
.L_x_0:
[----:B------:R-:W-:-:S00]  /*0490*/  BRA `(.L_x_0) ;  /* 0xfffffffc00fc7947 */ /* 0x000fc0000383ffff */
[----:B------:R-:W-:-:S00]  /*04a0*/  NOP ;  /* 0x0000000000007918 */ /* 0x000fc00000000000 */
        /* <DEDUP_REMOVED lines=13> */
.L_x_10:


//--------------------- .text._Z12setup_kernelP17curandStateXORWOWm --------------------------
	.section	.text._Z12setup_kernelP17curandStateXORWOWm,"ax",@progbits
	.align	128
        .global         _Z12setup_kernelP17curandStateXORWOWm
        .type           _Z12setup_kernelP17curandStateXORWOWm,@function
        .size           _Z12setup_kernelP17curandStateXORWOWm,(.L_x_11 - _Z12setup_kernelP17curandStateXORWOWm)
        .other          _Z12setup_kernelP17curandStateXORWOWm,@"STO_CUDA_ENTRY STV_DEFAULT"
_Z12setup_kernelP17curandStateXORWOWm:
.text._Z12setup_kernelP17curandStateXORWOWm:
[----:B------:R-:W-:Y:S08]  /*0000*/  LDC R1, c[0x0][0x37c] ;  /* 0x0000df00ff017b82 */ /* 0x000ff00000000800 */
[----:B------:R-:W0:Y:S01]  /*0010*/  LDC.64 R4, c[0x0][0x388] ;  /* 0x0000e200ff047b82 */ /* 0x000e220000000a00 */
[----:B------:R-:W1:Y:S01]  /*0020*/  S2R R13, SR_TID.X ;  /* 0x00000000000d7919 */ /* 0x000e620000002100 */
[----:B------:R-:W2:Y:S01]  /*0030*/  LDCU.64 UR4, c[0x0][0x358] ;  /* 0x00006b00ff0477ac */ /* 0x000ea20008000a00 */
[----:B------:R-:W-:Y:S05]  /*0040*/  BSSY.RECONVERGENT B0, `(.L_x_1) ;  /* 0x00000e7000007945 */ /* 0x000fea0003800200 */
[----:B------:R-:W1:Y:S01]  /*0050*/  LDC.64 R2, c[0x0][0x380] ;  /* 0x0000e000ff027b82 */ /* 0x000e620000000a00 */
[----:B0-----:R-:W-:-:S02]  /*0060*/  LOP3.LUT R0, R4, 0xaad26b49, RZ, 0x3c, !PT ;  /* 0xaad26b4904007812 */ /* 0x001fc400078e3cff */
[----:B------:R-:W-:-:S03]  /*0070*/  LOP3.LUT R4, R5, 0xf7dcefdd, RZ, 0x3c, !PT ;  /* 0xf7dcefdd05047812 */ /* 0x000fc600078e3cff */
[----:B------:R-:W-:Y:S02]  /*0080*/  IMAD R0, R0, 0x4182bed5, RZ ;  /* 0x4182bed500007824 */ /* 0x000fe400078e02ff */
[----:B------:R-:W-:Y:S02]  /*0090*/  IMAD R5, R4, -0x658354e5, RZ ;  /* 0x9a7cab1b04057824 */ /* 0x000fe400078e02ff */
[----:B-1----:R-:W-:Y:S01]  /*00a0*/  IMAD.WIDE.U32 R2, R13, 0x30, R2 ;  /* 0x000000300d027825 */ /* 0x002fe200078e0002 */
[C---:B------:R-:W-:Y:S02]  /*00b0*/  LOP3.LUT R8, R0.reuse, 0x159a55e5, RZ, 0x3c, !PT ;  /* 0x159a55e500087812 */ /* 0x040fe400078e3cff */
[C---:B------:R-:W-:Y:S01]  /*00c0*/  IADD3 R6, PT, PT, R0.reuse, 0x64f0c9, R5 ;  /* 0x0064f0c900067810 */ /* 0x040fe20007ffe005 */
[C---:B------:R-:W-:Y:S01]  /*00d0*/  VIADD R7, R0.reuse, 0x75bcd15 ;  /* 0x075bcd1500077836 */ /* 0x040fe20000000000 */
[----:B------:R-:W-:Y:S01]  /*00e0*/  LOP3.LUT R10, R5, 0x5491333, RZ, 0x3c, !PT ;  /* 0x05491333050a7812 */ /* 0x000fe200078e3cff */
[----:B------:R-:W-:Y:S01]  /*00f0*/  VIADD R11, R0, 0x583f19 ;  /* 0x00583f19000b7836 */ /* 0x000fe20000000000 */
[----:B------:R-:W-:Y:S01]  /*0100*/  ISETP.NE.AND P0, PT, R13, RZ, PT ;  /* 0x000000ff0d00720c */ /* 0x000fe20003f05270 */
[----:B------:R-:W-:Y:S01]  /*0110*/  VIADD R9, R5, 0x1f123bb5 ;  /* 0x1f123bb505097836 */ /* 0x000fe20000000000 */
[----:B--2---:R0:W-:Y:S04]  /*0120*/  STG.E.64 desc[UR4][R2.64], R6 ;  /* 0x0000000602007986 */ /* 0x0041e8000c101b04 */
[----:B------:R0:W-:Y:S04]  /*0130*/  STG.E.64 desc[UR4][R2.64+0x8], R8 ;  /* 0x0000080802007986 */ /* 0x0001e8000c101b04 */
[----:B------:R0:W-:Y:S03]  /*0140*/  STG.E.64 desc[UR4][R2.64+0x10], R10 ;  /* 0x0000100a02007986 */ /* 0x0001e6000c101b04 */
[----:B------:R-:W-:Y:S05]  /*0150*/  @!P0 BRA `(.L_x_2) ;  /* 0x0000000c00548947 */ /* 0x000fea0003800000 */
[----:B------:R-:W-:Y:S01]  /*0160*/  IMAD.MOV.U32 R0, RZ, RZ, R13 ;  /* 0x000000ffff007224 */ /* 0x000fe200078e000d */
[----:B0-----:R-:W-:-:S07]  /*0170*/  CS2R R10, SRZ ;  /* 0x00000000000a7805 */ /* 0x001fce000001ff00 */
.L_x_8:
[----:B0-----:R-:W-:Y:S01]  /*0180*/  LOP3.LUT R2, R0, 0x3, RZ, 0xc0, !PT ;  /* 0x0000000300027812 */ /* 0x001fe200078ec0ff */
[----:B------:R-:W-:Y:S03]  /*0190*/  BSSY.RECONVERGENT B1, `(.L_x_3) ;  /* 0x00000cb000017945 */ /* 0x000fe60003800200 */
[----:B------:R-:W-:-:S04]  /*01a0*/  ISETP.NE.U32.AND P0, PT, R2, RZ, PT ;  /* 0x000000ff0200720c */ /* 0x000fc80003f05070 */
[----:B------:R-:W-:-:S13]  /*01b0*/  ISETP.NE.AND.EX P0, PT, RZ, RZ, PT, P0 ;  /* 0x000000ffff00720c */ /* 0x000fda0003f05300 */
[----:B------:R-:W-:Y:S05]  /*01c0*/  @!P0 BRA `(.L_x_4) ;  /* 0x0000000c001c8947 */ /* 0x000fea0003800000 */
[----:B------:R-:W0:Y:S01]  /*01d0*/  LDC.64 R6, c[0x4][RZ] ;  /* 0x01000000ff067b82 */ /* 0x000e220000000a00 */
[----:B------:R-:W-:Y:S02]  /*01e0*/  IMAD.MOV.U32 R12, RZ, RZ, RZ ;  /* 0x000000ffff0c7224 */ /* 0x000fe400078e00ff */
[----:B0-----:R-:W-:-:S07]  /*01f0*/  IMAD.WIDE.U32 R6, R10, 0xc80, R6 ;  /* 0x00000c800a067825 */ /* 0x001fce00078e0006 */
.L_x_7:
[----:B0-----:R-:W-:Y:S01]  /*0200*/  IMAD.MOV.U32 R13, RZ, RZ, RZ ;  /* 0x000000ffff0d7224 */ /* 0x001fe200078e00ff */
[----:B------:R-:W-:Y:S01]  /*0210*/  CS2R R2, SRZ ;  /* 0x0000000000027805 */ /* 0x000fe2000001ff00 */
[----:B------:R-:W-:Y:S01]  /*0220*/  IMAD.MOV.U32 R15, RZ, RZ, RZ ;  /* 0x000000ffff0f7224 */ /* 0x000fe200078e00ff */
[----:B------:R-:W-:-:S07]  /*0230*/  CS2R R4, SRZ ;  /* 0x0000000000047805 */ /* 0x000fce000001ff00 */
.L_x_6:
[----:B------:R-:W0:Y:S01]  /*0240*/  S2R R14, SR_TID.X ;  /* 0x00000000000e7919 */ /* 0x000e220000002100 */
[----:B------:R-:W0:Y:S02]  /*0250*/  LDC.64 R8, c[0x0][0x380] ;  /* 0x0000e000ff087b82 */ /* 0x000e240000000a00 */
[----:B0-----:R-:W-:-:S04]  /*0260*/  IMAD.WIDE.U32 R8, R14, 0x30, R8 ;  /* 0x000000300e087825 */ /* 0x001fc800078e0008 */
[----:B------:R-:W-:-:S05]  /*0270*/  IMAD.WIDE.U32 R8, R15, 0x4, R8 ;  /* 0x000000040f087825 */ /* 0x000fca00078e0008 */
[----:B------:R0:W5:Y:S01]  /*0280*/  LDG.E R16, desc[UR4][R8.64+0x4] ;  /* 0x0000040408107981 */ /* 0x000162000c1e1900 */
[----:B------:R-:W-:-:S07]  /*0290*/  IMAD.MOV.U32 R17, RZ, RZ, RZ ;  /* 0x000000ffff117224 */ /* 0x000fce00078e00ff */
.L_x_5:
[----:B-----5:R-:W-:Y:S01]  /*02a0*/  SHF.R.U32.HI R24, RZ, R17, R16 ;  /* 0x00000011ff187219 */ /* 0x020fe20000011610 */
[----:B0-----:R-:W-:-:S03]  /*02b0*/  IMAD.SHL.U32 R8, R15, 0x20, RZ ;  /* 0x000000200f087824 */ /* 0x001fc600078e00ff */
[----:B------:R-:W-:Y:S01]  /*02c0*/  LOP3.LUT R9, R24, 0x1, RZ, 0xc0, !PT ;  /* 0x0000000118097812 */ /* 0x000fe200078ec0ff */
[----:B------:R-:W-:-:S03]  /*02d0*/  IMAD.IADD R8, R8, 0x1, R17 ;  /* 0x0000000108087824 */ /* 0x000fc600078e0211 */
[----:B------:R-:W-:Y:S01]  /*02e0*/  ISETP.NE.U32.AND P0, PT, R9, 0x1, PT ;  /* 0x000000010900780c */ /* 0x000fe20003f05070 */
[----:B------:R-:W-:-:S03]  /*02f0*/  IMAD R9, R8, 0x5, RZ ;  /* 0x0000000508097824 */ /* 0x000fc600078e02ff */
[----:B------:R-:W-:Y:S01]  /*0300*/  R2P PR, R24, 0x7e ;  /* 0x0000007e18007804 */ /* 0x000fe20000000000 */
[----:B------:R-:W-:-:S08]  /*0310*/  IMAD.WIDE.U32 R8, R9, 0x4, R6 ;  /* 0x0000000409087825 */ /* 0x000fd000078e0006 */
[----:B------:R-:W2:Y:S04]  /*0320*/  @!P0 LDG.E R18, desc[UR4][R8.64] ;  /* 0x0000000408128981 */ /* 0x000ea8000c1e1900 */
[----:B------:R-:W3:Y:S04]  /*0330*/  @P1 LDG.E R22, desc[UR4][R8.64+0x14] ;  /* 0x0000140408161981 */ /* 0x000ee8000c1e1900 */
[----:B------:R-:W4:Y:S04]  /*0340*/  @!P0 LDG.E R20, desc[UR4][R8.64+0x10] ;  /* 0x0000100408148981 */ /* 0x000f28000c1e1900 */
[----:B------:R-:W4:Y:S04]  /*0350*/  @P2 LDG.E R28, desc[UR4][R8.64+0x28] ;  /* 0x00002804081c2981 */ /* 0x000f28000c1e1900 */
[----:B------:R-:W4:Y:S04]  /*0360*/  @P1 LDG.E R26, desc[UR4][R8.64+0x24] ;  /* 0x00002404081a1981 */ /* 0x000f28000c1e1900 */
[----:B------:R-:W4:Y:S04]  /*0370*/  @P3 LDG.E R21, desc[UR4][R8.64+0x3c] ;  /* 0x00003c0408153981 */ /* 0x000f28000c1e1900 */
[----:B------:R-:W4:Y:S04]  /*0380*/  @P2 LDG.E R19, desc[UR4][R8.64+0x38] ;  /* 0x0000380408132981 */ /* 0x000f28000c1e1900 */
[----:B------:R-:W4:Y:S04]  /*0390*/  @P4 LDG.E R23, desc[UR4][R8.64+0x50] ;  /* 0x0000500408174981 */ /* 0x000f28000c1e1900 */
[----:B------:R-:W4:Y:S01]  /*03a0*/  @P1 LDG.E R25, desc[UR4][R8.64+0x20] ;  /* 0x0000200408191981 */ /* 0x000f22000c1e1900 */
[----:B--2---:R-:W-:-:S03]  /*03b0*/  @!P0 LOP3.LUT R13, R13, R18, RZ, 0x3c, !PT ;  /* 0x000000120d0d8212 */ /* 0x004fc600078e3cff */
[----:B------:R-:W2:Y:S01]  /*03c0*/  @!P0 LDG.E R18, desc[UR4][R8.64+0x8] ;  /* 0x0000080408128981 */ /* 0x000ea2000c1e1900 */
[----:B---3--:R-:W-:-:S03]  /*03d0*/  @P1 LOP3.LUT R13, R13, R22, RZ, 0x3c, !PT ;  /* 0x000000160d0d1212 */ /* 0x008fc600078e3cff */
[----:B------:R-:W3:Y:S01]  /*03e0*/  @P3 LDG.E R22, desc[UR4][R8.64+0x4c] ;  /* 0x00004c0408163981 */ /* 0x000ee2000c1e1900 */
[----:B----4-:R-:W-:-:S03]  /*03f0*/  @!P0 LOP3.LUT R3, R3, R20, RZ, 0x3c, !PT ;  /* 0x0000001403038212 */ /* 0x010fc600078e3cff */
[----:B------:R-:W4:Y:S01]  /*0400*/  @P1 LDG.E R20, desc[UR4][R8.64+0x1c] ;  /* 0x00001c0408141981 */ /* 0x000f22000c1e1900 */
[----:B------:R-:W-:Y:S02]  /*0410*/  @P2 LOP3.LUT R13, R13, R28, RZ, 0x3c, !PT ;  /* 0x0000001c0d0d2212 */ /* 0x000fe400078e3cff */
[----:B------:R-:W-:Y:S02]  /*0420*/  @P1 LOP3.LUT R3, R3, R26, RZ, 0x3c, !PT ;  /* 0x0000001a03031212 */ /* 0x000fe400078e3cff */
[----:B------:R-:W4:Y:S01]  /*0430*/  @P5 LDG.E R26, desc[UR4][R8.64+0x64] ;  /* 0x00006404081a5981 */ /* 0x000f22000c1e1900 */
[----:B------:R-:W-:-:S03]  /*0440*/  @P3 LOP3.LUT R13, R13, R21, RZ, 0x3c, !PT ;  /* 0x000000150d0d3212 */ /* 0x000fc600078e3cff */
[----:B------:R-:W4:Y:S01]  /*0450*/  @!P0 LDG.E R21, desc[UR4][R8.64+0xc] ;  /* 0x00000c0408158981 */ /* 0x000f22000c1e1900 */
[----:B------:R-:W-:-:S03]  /*0460*/  @P2 LOP3.LUT R3, R3, R19, RZ, 0x3c, !PT ;  /* 0x0000001303032212 */ /* 0x000fc600078e3cff */
[----:B------:R-:W4:Y:S01]  /*0470*/  @!P0 LDG.E R19, desc[UR4][R8.64+0x4] ;  /* 0x0000040408138981 */ /* 0x000f22000c1e1900 */
[----:B------:R-:W-:-:S03]  /*0480*/  @P4 LOP3.LUT R13, R13, R23, RZ, 0x3c, !PT ;  /* 0x000000170d0d4212 */ /* 0x000fc600078e3cff */
[----:B------:R-:W4:Y:S01]  /*0490*/  @P1 LDG.E R23, desc[UR4][R8.64+0x18] ;  /* 0x0000180408171981 */ /* 0x000f22000c1e1900 */
[----:B--2---:R-:W-:-:S03]  /*04a0*/  @!P0 LOP3.LUT R5, R5, R18, RZ, 0x3c, !PT ;  /* 0x0000001205058212 */ /* 0x004fc600078e3cff */
[----:B------:R-:W2:Y:S01]  /*04b0*/  @P2 LDG.E R18, desc[UR4][R8.64+0x30] ;  /* 0x0000300408122981 */ /* 0x000ea2000c1e1900 */
[----:B---3--:R-:W-:-:S03]  /*04c0*/  @P3 LOP3.LUT R3, R3, R22, RZ, 0x3c, !PT ;  /* 0x0000001603033212 */ /* 0x008fc600078e3cff */
[----:B------:R-:W3:Y:S01]  /*04d0*/  @P4 LDG.E R22, desc[UR4][R8.64+0x60] ;  /* 0x0000600408164981 */ /* 0x000ee2000c1e1900 */
[----:B----4-:R-:W-:-:S03]  /*04e0*/  @P1 LOP3.LUT R5, R5, R20, RZ, 0x3c, !PT ;  /* 0x0000001405051212 */ /* 0x010fc600078e3cff */
[----:B------:R-:W4:Y:S01]  /*04f0*/  @P3 LDG.E R20, desc[UR4][R8.64+0x44] ;  /* 0x0000440408143981 */ /* 0x000f22000c1e1900 */
[----:B------:R-:W-:-:S03]  /*0500*/  @P5 LOP3.LUT R13, R13, R26, RZ, 0x3c, !PT ;  /* 0x0000001a0d0d5212 */ /* 0x000fc600078e3cff */
[----:B------:R-:W4:Y:S01]  /*0510*/  @P6 LDG.E R26, desc[UR4][R8.64+0x78] ;  /* 0x00007804081a6981 */ /* 0x000f22000c1e1900 */
[----:B------:R-:W-:-:S03]  /*0520*/  @!P0 LOP3.LUT R2, R2, R21, RZ, 0x3c, !PT ;  /* 0x0000001502028212 */ /* 0x000fc600078e3cff */
[----:B------:R-:W4:Y:S01]  /*0530*/  @P2 LDG.E R21, desc[UR4][R8.64+0x34] ;  /* 0x0000340408152981 */ /* 0x000f22000c1e1900 */
[----:B------:R-:W-:-:S03]  /*0540*/  @!P0 LOP3.LUT R4, R4, R19, RZ, 0x3c, !PT ;  /* 0x0000001304048212 */ /* 0x000fc600078e3cff */
[----:B------:R-:W4:Y:S01]  /*0550*/  @P2 LDG.E R19, desc[UR4][R8.64+0x2c] ;  /* 0x00002c0408132981 */ /* 0x000f22000c1e1900 */
[----:B------:R-:W-:Y:S02]  /*0560*/  @P1 LOP3.LUT R2, R2, R25, RZ, 0x3c, !PT ;  /* 0x0000001902021212 */ /* 0x000fe400078e3cff */
[----:B------:R-:W-:Y:S01]  /*0570*/  @P1 LOP3.LUT R4, R4, R23, RZ, 0x3c, !PT ;  /* 0x0000001704041212 */ /* 0x000fe200078e3cff */
[----:B------:R-:W4:Y:S04]  /*0580*/  @P3 LDG.E R25, desc[UR4][R8.64+0x48] ;  /* 0x0000480408193981 */ /* 0x000f28000c1e1900 */
[----:B------:R-:W4:Y:S01]  /*0590*/  @P3 LDG.E R23, desc[UR4][R8.64+0x40] ;  /* 0x0000400408173981 */ /* 0x000f22000c1e1900 */
[----:B------:R-:W-:Y:S02]  /*05a0*/  LOP3.LUT P0, RZ, R24, 0x80, RZ, 0xc0, !PT ;  /* 0x0000008018ff7812 */ /* 0x000fe4000780c0ff */
[----:B--2---:R-:W-:-:S02]  /*05b0*/  @P2 LOP3.LUT R5, R5, R18, RZ, 0x3c, !PT ;  /* 0x0000001205052212 */ /* 0x004fc400078e3cff */
[----:B------:R-:W2:Y:S01]  /*05c0*/  @P4 LDG.E R18, desc[UR4][R8.64+0x58] ;  /* 0x0000580408124981 */ /* 0x000ea2000c1e1900 */
[----:B---3--:R-:W-:-:S03]  /*05d0*/  @P4 LOP3.LUT R3, R3, R22, RZ, 0x3c, !PT ;  /* 0x0000001603034212 */ /* 0x008fc600078e3cff */
[----:B------:R-:W3:Y:S01]  /*05e0*/  @P5 LDG.E R22, desc[UR4][R8.64+0x74] ;  /* 0x0000740408165981 */ /* 0x000ee2000c1e1900 */
[----:B----4-:R-:W-:-:S03]  /*05f0*/  @P3 LOP3.LUT R5, R5, R20, RZ, 0x3c, !PT ;  /* 0x0000001405053212 */ /* 0x010fc600078e3cff */
[----:B------:R-:W4:Y:S01]  /*0600*/  @P5 LDG.E R20, desc[UR4][R8.64+0x6c] ;  /* 0x00006c0408145981 */ /* 0x000f22000c1e1900 */
[----:B------:R-:W-:-:S03]  /*0610*/  @P6 LOP3.LUT R13, R13, R26, RZ, 0x3c, !PT ;  /* 0x0000001a0d0d6212 */ /* 0x000fc600078e3cff */
        /* <DEDUP_REMOVED lines=9> */
[----:B--2---:R-:W-:-:S03]  /*06b0*/  @P4 LOP3.LUT R5, R5, R18, RZ, 0x3c, !PT ;  /* 0x0000001205054212 */ /* 0x004fc600078e3cff */
        /* <DEDUP_REMOVED lines=15> */
[----:B--2---:R-:W-:-:S04]  /*07b0*/  @P6 LOP3.LUT R5, R5, R18, RZ, 0x3c, !PT ;  /* 0x0000001205056212 */ /* 0x004fc800078e3cff */
[----:B---3--:R-:W-:Y:S02]  /*07c0*/  @P0 LOP3.LUT R5, R5, R22, RZ, 0x3c, !PT ;  /* 0x0000001605050212 */ /* 0x008fe400078e3cff */
[----:B----4-:R-:W-:-:S04]  /*07d0*/  @P6 LOP3.LUT R3, R3, R20, RZ, 0x3c, !PT ;  /* 0x0000001403036212 */ /* 0x010fc800078e3cff */
[----:B------:R-:W-:Y:S02]  /*07e0*/  @P0 LOP3.LUT R3, R3, R26, RZ, 0x3c, !PT ;  /* 0x0000001a03030212 */ /* 0x000fe400078e3cff */
[----:B------:R-:W-:Y:S02]  /*07f0*/  @P6 LOP3.LUT R2, R2, R21, RZ, 0x3c, !PT ;  /* 0x0000001502026212 */ /* 0x000fe400078e3cff */
[----:B------:R-:W-:Y:S02]  /*0800*/  @P6 LOP3.LUT R4, R4, R19, RZ, 0x3c, !PT ;  /* 0x0000001304046212 */ /* 0x000fe400078e3cff */
[----:B------:R-:W-:Y:S02]  /*0810*/  @P0 LOP3.LUT R2, R2, R25, RZ, 0x3c, !PT ;  /* 0x0000001902020212 */ /* 0x000fe400078e3cff */
[----:B------:R-:W-:Y:S02]  /*0820*/  @P0 LOP3.LUT R4, R4, R23, RZ, 0x3c, !PT ;  /* 0x0000001704040212 */ /* 0x000fe400078e3cff */
[----:B------:R-:W-:-:S13]  /*0830*/  R2P PR, R24.B1, 0x7f ;  /* 0x0000007f18007804 */ /* 0x000fda0000001000 */
[----:B------:R-:W2:Y:S04]  /*0840*/  @P0 LDG.E R18, desc[UR4][R8.64+0xa0] ;  /* 0x0000a00408120981 */ /* 0x000ea8000c1e1900 */
[----:B------:R-:W3:Y:S04]  /*0850*/  @P1 LDG.E R20, desc[UR4][R8.64+0xb4] ;  /* 0x0000b40408141981 */ /* 0x000ee8000c1e1900 */
[----:B------:R-:W4:Y:S04]  /*0860*/  @P2 LDG.E R26, desc[UR4][R8.64+0xc8] ;  /* 0x0000c804081a2981 */ /* 0x000f28000c1e1900 */
[----:B------:R-:W4:Y:S04]  /*0870*/  @P3 LDG.E R28, desc[UR4][R8.64+0xdc] ;  /* 0x0000dc04081c3981 */ /* 0x000f28000c1e1900 */
[----:B------:R-:W4:Y:S04]  /*0880*/  @P0 LDG.E R19, desc[UR4][R8.64+0xa4] ;  /* 0x0000a40408130981 */ /* 0x000f28000c1e1900 */
[----:B------:R-:W4:Y:S04]  /*0890*/  @P0 LDG.E R22, desc[UR4][R8.64+0xb0] ;  /* 0x0000b00408160981 */ /* 0x000f28000c1e1900 */
[----:B------:R-:W4:Y:S04]  /*08a0*/  @P4 LDG.E R25, desc[UR4][R8.64+0xf0] ;  /* 0x0000f00408194981 */ /* 0x000f28000c1e1900 */
[----:B------:R-:W4:Y:S04]  /*08b0*/  @P0 LDG.E R21, desc[UR4][R8.64+0xac] ;  /* 0x0000ac0408150981 */ /* 0x000f28000c1e1900 */
[----:B------:R-:W4:Y:S01]  /*08c0*/  @P1 LDG.E R23, desc[UR4][R8.64+0xb8] ;  /* 0x0000b80408171981 */ /* 0x000f22000c1e1900 */
[----:B--2---:R-:W-:-:S03]  /*08d0*/  @P0 LOP3.LUT R13, R13, R18, RZ, 0x3c, !PT ;  /* 0x000000120d0d0212 */ /* 0x004fc600078e3cff */
[----:B------:R-:W2:Y:S01]  /*08e0*/  @P1 LDG.E R18, desc[UR4][R8.64+0xbc] ;  /* 0x0000bc0408121981 */ /* 0x000ea2000c1e1900 */
[----:B---3--:R-:W-:-:S03]  /*08f0*/  @P1 LOP3.LUT R13, R13, R20, RZ, 0x3c, !PT ;  /* 0x000000140d0d1212 */ /* 0x008fc600078e3cff */
[----:B------:R-:W3:Y:S01]  /*0900*/  @P0 LDG.E R20, desc[UR4][R8.64+0xa8] ;  /* 0x0000a80408140981 */ /* 0x000ee2000c1e1900 */
[----:B----4-:R-:W-:-:S03]  /*0910*/  @P2 LOP3.LUT R13, R13, R26, RZ, 0x3c, !PT ;  /* 0x0000001a0d0d2212 */ /* 0x010fc600078e3cff */
[----:B------:R-:W4:Y:S01]  /*0920*/  @P5 LDG.E R26, desc[UR4][R8.64+0x104] ;  /* 0x00010404081a5981 */ /* 0x000f22000c1e1900 */
[----:B------:R-:W-:Y:S02]  /*0930*/  @P3 LOP3.LUT R13, R13, R28, RZ, 0x3c, !PT ;  /* 0x0000001c0d0d3212 */ /* 0x000fe400078e3cff */
[----:B------:R-:W-:Y:S02]  /*0940*/  @P0 LOP3.LUT R4, R4, R19, RZ, 0x3c, !PT ;  /* 0x0000001304040212 */ /* 0x000fe400078e3cff */
        /* <DEDUP_REMOVED lines=9> */
[----:B---3--:R-:W-:-:S03]  /*09e0*/  @P0 LOP3.LUT R5, R5, R20, RZ, 0x3c, !PT ;  /* 0x0000001405050212 */ /* 0x008fc600078e3cff */
[----:B------:R-:W3:Y:S01]  /*09f0*/  @P1 LDG.E R20, desc[UR4][R8.64+0xc4] ;  /* 0x0000c40408141981 */ /* 0x000ee2000c1e1900 */
[----:B--2---:R-:W-:-:S03]  /*0a00*/  @P1 LOP3.LUT R5, R5, R18, RZ, 0x3c, !PT ;  /* 0x0000001205051212 */ /* 0x004fc600078e3cff */
[----:B------:R-:W2:Y:S01]  /*0a10*/  @P3 LDG.E R18, desc[UR4][R8.64+0xe4] ;  /* 0x0000e40408123981 */ /* 0x000ea2000c1e1900 */
[----:B------:R-:W-:Y:S02]  /*0a20*/  LOP3.LUT P0, RZ, R24, 0x8000, RZ, 0xc0, !PT ;  /* 0x0000800018ff7812 */ /* 0x000fe4000780c0ff */
[----:B----4-:R-:W-:Y:S01]  /*0a30*/  @P5 LOP3.LUT R13, R13, R26, RZ, 0x3c, !PT ;  /* 0x0000001a0d0d5212 */ /* 0x010fe200078e3cff */
[----:B------:R-:W4:Y:S04]  /*0a40*/  @P2 LDG.E R24, desc[UR4][R8.64+0xd8] ;  /* 0x0000d80408182981 */ /* 0x000f28000c1e1900 */
[----:B------:R-:W4:Y:S01]  /*0a50*/  @P6 LDG.E R26, desc[UR4][R8.64+0x118] ;  /* 0x00011804081a6981 */ /* 0x000f22000c1e1900 */
[----:B------:R-:W-:Y:S02]  /*0a60*/  @P1 LOP3.LUT R2, R2, R19, RZ, 0x3c, !PT ;  /* 0x0000001302021212 */ /* 0x000fe400078e3cff */
[----:B------:R-:W-:Y:S01]  /*0a70*/  @P2 LOP3.LUT R5, R5, R22, RZ, 0x3c, !PT ;  /* 0x0000001605052212 */ /* 0x000fe200078e3cff */
[----:B------:R-:W4:Y:S04]  /*0a80*/  @P3 LDG.E R19, desc[UR4][R8.64+0xe8] ;  /* 0x0000e80408133981 */ /* 0x000f28000c1e1900 */
[----:B------:R-:W4:Y:S01]  /*0a90*/  @P4 LDG.E R22, desc[UR4][R8.64+0xf8] ;  /* 0x0000f80408164981 */ /* 0x000f22000c1e1900 */
[----:B------:R-:W-:-:S03]  /*0aa0*/  @P2 LOP3.LUT R4, R4, R21, RZ, 0x3c, !PT ;  /* 0x0000001504042212 */ /* 0x000fc600078e3cff */
[----:B------:R-:W4:Y:S01]  /*0ab0*/  @P4 LDG.E R21, desc[UR4][R8.64+0xf4] ;  /* 0x0000f40408154981 */ /* 0x000f22000c1e1900 */
[----:B------:R-:W-:-:S03]  /*0ac0*/  @P2 LOP3.LUT R2, R2, R23, RZ, 0x3c, !PT ;  /* 0x0000001702022212 */ /* 0x000fc600078e3cff */
[----:B------:R-:W4:Y:S01]  /*0ad0*/  @P4 LDG.E R23, desc[UR4][R8.64+0xfc] ;  /* 0x0000fc0408174981 */ /* 0x000f22000c1e1900 */
[----:B------:R-:W-:-:S03]  /*0ae0*/  @P3 LOP3.LUT R4, R4, R25, RZ, 0x3c, !PT ;  /* 0x0000001904043212 */ /* 0x000fc600078e3cff */
[----:B------:R-:W4:Y:S04]  /*0af0*/  @P5 LDG.E R25, desc[UR4][R8.64+0x108] ;  /* 0x0001080408195981 */ /* 0x000f28000c1e1900 */
[----:B------:R-:W4:Y:S01]  /*0b00*/  @P0 LDG.E R27, desc[UR4][R8.64+0x138] ;  /* 0x00013804081b0981 */ /* 0x000f22000c1e1900 */
[----:B---3--:R-:W-:-:S03]  /*0b10*/  @P1 LOP3.LUT R3, R3, R20, RZ, 0x3c, !PT ;  /* 0x0000001403031212 */ /* 0x008fc600078e3cff */
[----:B------:R-:W3:Y:S01]  /*0b20*/  @P3 LDG.E R20, desc[UR4][R8.64+0xec] ;  /* 0x0000ec0408143981 */ /* 0x000ee2000c1e1900 */
[----:B--2---:R-:W-:-:S03]  /*0b30*/  @P3 LOP3.LUT R5, R5, R18, RZ, 0x3c, !PT ;  /* 0x0000001205053212 */ /* 0x004fc600078e3cff */
[----:B------:R-:W2:Y:S01]  /*0b40*/  @P5 LDG.E R18, desc[UR4][R8.64+0x10c] ;  /* 0x00010c0408125981 */ /* 0x000ea2000c1e1900 */
        /* <DEDUP_REMOVED lines=22> */
[----:B------:R-:W-:-:S05]  /*0cb0*/  VIADD R17, R17, 0x10 ;  /* 0x0000001011117836 */ /* 0x000fca0000000000 */
[----:B------:R-:W-:Y:S02]  /*0cc0*/  ISETP.NE.AND P1, PT, R17, 0x20, PT ;  /* 0x000000201100780c */ /* 0x000fe40003f25270 */
[----:B------:R-:W-:Y:S02]  /*0cd0*/  @P5 LOP3.LUT R2, R2, R19, RZ, 0x3c, !PT ;  /* 0x0000001302025212 */ /* 0x000fe400078e3cff */
[----:B------:R-:W-:Y:S02]  /*0ce0*/  @P6 LOP3.LUT R4, R4, R21, RZ, 0x3c, !PT ;  /* 0x0000001504046212 */ /* 0x000fe400078e3cff */
[----:B------:R-:W-:Y:S02]  /*0cf0*/  @P6 LOP3.LUT R5, R5, R22, RZ, 0x3c, !PT ;  /* 0x0000001605056212 */ /* 0x000fe400078e3cff */
[----:B------:R-:W-:Y:S02]  /*0d00*/  @P6 LOP3.LUT R2, R2, R23, RZ, 0x3c, !PT ;  /* 0x0000001702026212 */ /* 0x000fe400078e3cff */
[----:B------:R-:W-:-:S02]  /*0d10*/  @P0 LOP3.LUT R4, R4, R25, RZ, 0x3c, !PT ;  /* 0x0000001904040212 */ /* 0x000fc400078e3cff */
[----:B------:R-:W-:Y:S02]  /*0d20*/  @P0 LOP3.LUT R2, R2, R27, RZ, 0x3c, !PT ;  /* 0x0000001b02020212 */ /* 0x000fe400078e3cff */
[----:B---3--:R-:W-:-:S04]  /*0d30*/  @P5 LOP3.LUT R3, R3, R20, RZ, 0x3c, !PT ;  /* 0x0000001403035212 */ /* 0x008fc800078e3cff */
[----:B--2---:R-:W-:Y:S02]  /*0d40*/  @P6 LOP3.LUT R3, R3, R18, RZ, 0x3c, !PT ;  /* 0x0000001203036212 */ /* 0x004fe400078e3cff */
[----:B----4-:R-:W-:Y:S02]  /*0d50*/  @P0 LOP3.LUT R5, R5, R24, RZ, 0x3c, !PT ;  /* 0x0000001805050212 */ /* 0x010fe400078e3cff */
[----:B------:R-:W-:Y:S01]  /*0d60*/  @P0 LOP3.LUT R3, R3, R26, RZ, 0x3c, !PT ;  /* 0x0000001a03030212 */ /* 0x000fe200078e3cff */
[----:B------:R-:W-:Y:S06]  /*0d70*/  @P1 BRA `(.L_x_5) ;  /* 0xfffffff400481947 */ /* 0x000fec000383ffff */
[----:B------:R-:W-:-:S05]  /*0d80*/  VIADD R15, R15, 0x1 ;  /* 0x000000010f0f7836 */ /* 0x000fca0000000000 */
[----:B------:R-:W-:-:S13]  /*0d90*/  ISETP.NE.AND P0, PT, R15, 0x5, PT ;  /* 0x000000050f00780c */ /* 0x000fda0003f05270 */
[----:B------:R-:W-:Y:S05]  /*0da0*/  @P0 BRA `(.L_x_6) ;  /* 0xfffffff400240947 */ /* 0x000fea000383ffff */
[----:B------:R-:W0:Y:S01]  /*0db0*/  LDC.64 R8, c[0x0][0x380] ;  /* 0x0000e000ff087b82 */ /* 0x000e220000000a00 */
[----:B------:R-:W-:Y:S01]  /*0dc0*/  VIADD R12, R12, 0x1 ;  /* 0x000000010c0c7836 */ /* 0x000fe20000000000 */
[----:B------:R-:W-:-:S04]  /*0dd0*/  LOP3.LUT R15, R0, 0x3, RZ, 0xc0, !PT ;  /* 0x00000003000f7812 */ /* 0x000fc800078ec0ff */
[----:B------:R-:W-:Y:S01]  /*0de0*/  ISETP.GE.U32.AND P0, PT, R12, R15, PT ;  /* 0x0000000f0c00720c */ /* 0x000fe20003f06070 */
[----:B0-----:R-:W-:-:S05]  /*0df0*/  IMAD.WIDE.U32 R8, R14, 0x30, R8 ;  /* 0x000000300e087825 */ /* 0x001fca00078e0008 */
[----:B------:R0:W-:Y:S04]  /*0e00*/  STG.E.64 desc[UR4][R8.64+0x8], R4 ;  /* 0x0000080408007986 */ /* 0x0001e8000c101b04 */
[----:B------:R0:W-:Y:S04]  /*0e10*/  STG.E.64 desc[UR4][R8.64+0x10], R2 ;  /* 0x0000100208007986 */ /* 0x0001e8000c101b04 */
[----:B------:R0:W-:Y:S01]  /*0e20*/  STG.E desc[UR4][R8.64+0x4], R13 ;  /* 0x0000040d08007986 */ /* 0x0001e2000c101904 */
[----:B------:R-:W-:Y:S05]  /*0e30*/  @!P0 BRA `(.L_x_7) ;  /* 0xfffffff000f08947 */ /* 0x000fea000383ffff */
.L_x_4:
[----:B------:R-:W-:Y:S05]  /*0e40*/  BSYNC.RECONVERGENT B1 ;  /* 0x0000000000017941 */ /* 0x000fea0003800200 */
.L_x_3:
[----:B------:R-:W-:Y:S01]  /*0e50*/  ISETP.GT.U32.AND P0, PT, R0, 0x3, PT ;  /* 0x000000030000780c */ /* 0x000fe20003f04070 */
[----:B------:R-:W-:Y:S01]  /*0e60*/  VIADD R10, R10, 0x1 ;  /* 0x000000010a0a7836 */ /* 0x000fe20000000000 */
[--C-:B------:R-:W-:Y:S02]  /*0e70*/  SHF.R.U64 R0, R0, 0x2, R11.reuse ;  /* 0x0000000200007819 */ /* 0x100fe4000000120b */
[----:B------:R-:W-:Y:S02]  /*0e80*/  ISETP.GT.U32.AND.EX P0, PT, R11, RZ, PT, P0 ;  /* 0x000000ff0b00720c */ /* 0x000fe40003f04100 */
[----:B------:R-:W-:-:S11]  /*0e90*/  SHF.R.U32.HI R11, RZ, 0x2, R11 ;  /* 0x00000002ff0b7819 */ /* 0x000fd6000001160b */
[----:B------:R-:W-:Y:S05]  /*0ea0*/  @P0 BRA `(.L_x_8) ;  /* 0xfffffff000b40947 */ /* 0x000fea000383ffff */
.L_x_2:
[----:B------:R-:W-:Y:S05]  /*0eb0*/  BSYNC.RECONVERGENT B0 ;  /* 0x0000000000007941 */ /* 0x000fea0003800200 */
.L_x_1:
[----:B0-----:R-:W0:Y:S01]  /*0ec0*/  S2R R5, SR_TID.X ;  /* 0x0000000000057919 */ /* 0x001e220000002100 */
[----:B------:R-:W0:Y:S02]  /*0ed0*/  LDC.64 R2, c[0x0][0x380] ;  /* 0x0000e000ff027b82 */ /* 0x000e240000000a00 */
[----:B0-----:R-:W-:-:S05]  /*0ee0*/  IMAD.WIDE.U32 R2, R5, 0x30, R2 ;  /* 0x0000003005027825 */ /* 0x001fca00078e0002 */
[----:B------:R-:W-:Y:S04]  /*0ef0*/  STG.E.64 desc[UR4][R2.64+0x18], RZ ;  /* 0x000018ff02007986 */ /* 0x000fe8000c101b04 */
[----:B------:R-:W-:Y:S04]  /*0f00*/  STG.E desc[UR4][R2.64+0x20], RZ ;  /* 0x000020ff02007986 */ /* 0x000fe8000c101904 */
[----:B------:R-:W-:Y:S01]  /*0f10*/  STG.E.64 desc[UR4][R2.64+0x28], RZ ;  /* 0x000028ff02007986 */ /* 0x000fe2000c101b04 */
[----:B------:R-:W-:Y:S05]  /*0f20*/  EXIT ;  /* 0x000000000000794d */ /* 0x000fea0003800000 */
.L_x_9:
        /* <DEDUP_REMOVED lines=13> */
.L_x_11:


//--------------------- .nv.global.init           --------------------------
	.section	.nv.global.init,"aw",@progbits
	.align	4
.nv.global.init:
	.type		mrg32k3aM1SubSeq,@object
	.size		mrg32k3aM1SubSeq,(mrg32k3aM2SubSeq - mrg32k3aM1SubSeq)
mrg32k3aM1SubSeq:
        /*0000*/ 	.byte	0x0b, 0xcc, 0xee, 0x04, 0x73, 0x29, 0x8b, 0x6f, 0xf6, 0x53, 0x03, 0xf6, 0x23, 0xf6, 0xea, 0xda
        /* <DEDUP_REMOVED lines=125> */
	.type		mrg32k3aM2SubSeq,@object
	.size		mrg32k3aM2SubSeq,(mrg32k3aM1 - mrg32k3aM2SubSeq)
mrg32k3aM2SubSeq:
        /* <DEDUP_REMOVED lines=126> */
	.type		mrg32k3aM1,@object
	.size		mrg32k3aM1,(mrg32k3aM1Seq - mrg32k3aM1)
mrg32k3aM1:
        /* <DEDUP_REMOVED lines=144> */
	.type		mrg32k3aM1Seq,@object
	.size		mrg32k3aM1Seq,(mrg32k3aM2 - mrg32k3aM1Seq)
mrg32k3aM1Seq:
        /* <DEDUP_REMOVED lines=144> */
	.type		mrg32k3aM2,@object
	.size		mrg32k3aM2,(mrg32k3aM2Seq - mrg32k3aM2)
mrg32k3aM2:
        /* <DEDUP_REMOVED lines=144> */
	.type		mrg32k3aM2Seq,@object
	.size		mrg32k3aM2Seq,(precalc_xorwow_matrix - mrg32k3aM2Seq)
mrg32k3aM2Seq:
        /* <DEDUP_REMOVED lines=144> */
	.type		precalc_xorwow_matrix,@object
	.size		precalc_xorwow_matrix,(precalc_xorwow_offset_matrix - precalc_xorwow_matrix)
precalc_xorwow_matrix:
        /* <DEDUP_REMOVED lines=6400> */
	.type		precalc_xorwow_offset_matrix,@object
	.size		precalc_xorwow_offset_matrix,(.L_1 - precalc_xorwow_offset_matrix)
precalc_xorwow_offset_matrix:
        /* <DEDUP_REMOVED lines=6400> */
.L_1:


//--------------------- .nv.shared.reserved.0     --------------------------
	.section	.nv.shared.reserved.0,"aw",@nobits
	.weak		__nv_reservedSMEM_offset_0_alias
	.size		__nv_reservedSMEM_offset_0_alias, 0, 64
	.other		__nv_reservedSMEM_offset_0_alias,@"STO_CUDA_RESERVED_SHARED STV_DEFAULT"
__nv_reservedSMEM_offset_0_alias:
	.zero		0
	.zero		64


//--------------------- .nv.constant0._Z8generateP17curandStateXORWOW --------------------------
	.section	.nv.constant0._Z8generateP17curandStateXORWOW,"a",@progbits
	.sectionflags	@""
	.align	4
.nv.constant0._Z8generateP17curandStateXORWOW:
	.zero		904


//--------------------- .nv.constant0._Z12setup_kernelP17curandStateXORWOWm --------------------------
	.section	.nv.constant0._Z12setup_kernelP17curandStateXORWOWm,"a",@progbits
	.sectionflags	@""
	.align	4
.nv.constant0._Z12setup_kernelP17curandStateXORWOWm:
	.zero		912


//--------------------- SYMBOLS --------------------------

	.type		.nv.reservedSmem.offset0,@object
	.size		.nv.reservedSmem.offset0,0x4
